	.headerflags	@"EF_CUDA_TEXMODE_UNIFIED EF_CUDA_64BIT_ADDRESS EF_CUDA_ACCELERATORS EF_CUDA_SM90 EF_CUDA_VIRTUAL_SM(EF_CUDA_SM90)"
	.elftype	@"ET_EXEC"


//--------------------- .nv.info                  --------------------------
	.section	.nv.info,"",@"SHT_CUDA_INFO"
	.align	4


	//----- nvinfo : EIATTR_REGCOUNT
	.align		4
        /*0000*/ 	.byte	0x04, 0x2f
        /*0002*/ 	.short	(.L_1 - .L_0)
	.align		4
.L_0:
        /*0004*/ 	.word	index@(triton_poi_fused_convolution_12)
        /*0008*/ 	.word	0x00000020


	//----- nvinfo : EIATTR_MIN_STACK_SIZE
	.align		4
.L_1:
        /*000c*/ 	.byte	0x04, 0x12
        /*000e*/ 	.short	(.L_3 - .L_2)
	.align		4
.L_2:
        /*0010*/ 	.word	index@(triton_poi_fused_convolution_12)
        /*0014*/ 	.word	0x00000000


	//----- nvinfo : EIATTR_FRAME_SIZE
	.align		4
.L_3:
        /*0018*/ 	.byte	0x04, 0x11
        /*001a*/ 	.short	(.L_5 - .L_4)
	.align		4
.L_4:
        /*001c*/ 	.word	index@(triton_poi_fused_convolution_12)
        /*0020*/ 	.word	0x00000000


	//----- nvinfo : EIATTR_MIN_STACK_SIZE
	.align		4
.L_5:
        /*0024*/ 	.byte	0x04, 0x12
        /*0026*/ 	.short	(.L_7 - .L_6)
	.align		4
.L_6:
        /*0028*/ 	.word	index@(triton_poi_fused_convolution_12)
        /*002c*/ 	.word	0x00000000
.L_7:


//--------------------- .nv.info.triton_poi_fused_convolution_12 --------------------------
	.section	.nv.info.triton_poi_fused_convolution_12,"",@"SHT_CUDA_INFO"
	.sectionflags	@""
	.align	4


	//----- nvinfo : EIATTR_CUDA_API_VERSION
	.align		4
        /*0000*/ 	.byte	0x04, 0x37
        /*0002*/ 	.short	(.L_9 - .L_8)
.L_8:
        /*0004*/ 	.word	0x0000007c


	//----- nvinfo : EIATTR_KPARAM_INFO
	.align		4
.L_9:
        /*0008*/ 	.byte	0x04, 0x17
        /*000a*/ 	.short	(.L_11 - .L_10)
.L_10:
        /*000c*/ 	.word	0x00000000
        /*0010*/ 	.short	0x0004
        /*0012*/ 	.short	0x001c
        /*0014*/ 	.byte	0x00, 0xf0, 0x11, 0x00


	//----- nvinfo : EIATTR_KPARAM_INFO
	.align		4
.L_11:
        /*0018*/ 	.byte	0x04, 0x17
        /*001a*/ 	.short	(.L_13 - .L_12)
.L_12:
        /*001c*/ 	.word	0x00000000
        /*0020*/ 	.short	0x0003
        /*0022*/ 	.short	0x0018
        /*0024*/ 	.byte	0x00, 0xf0, 0x11, 0x00


	//----- nvinfo : EIATTR_KPARAM_INFO
	.align		4
.L_13:
        /*0028*/ 	.byte	0x04, 0x17
        /*002a*/ 	.short	(.L_15 - .L_14)
.L_14:
        /*002c*/ 	.word	0x00000000
        /*0030*/ 	.short	0x0002
        /*0032*/ 	.short	0x0010
        /*0034*/ 	.byte	0x00, 0xf4, 0x21, 0x00


	//----- nvinfo : EIATTR_KPARAM_INFO
	.align		4
.L_15:
        /*0038*/ 	.byte	0x04, 0x17
        /*003a*/ 	.short	(.L_17 - .L_16)
.L_16:
        /*003c*/ 	.word	0x00000000
        /*0040*/ 	.short	0x0001
        /*0042*/ 	.short	0x0008
        /*0044*/ 	.byte	0x00, 0xf4, 0x21, 0x00


	//----- nvinfo : EIATTR_KPARAM_INFO
	.align		4
.L_17:
        /*0048*/ 	.byte	0x04, 0x17
        /*004a*/ 	.short	(.L_19 - .L_18)
.L_18:
        /*004c*/ 	.word	0x00000000
        /*0050*/ 	.short	0x0000
        /*0052*/ 	.short	0x0000
        /*0054*/ 	.byte	0x00, 0xf4, 0x21, 0x00


	//----- nvinfo : EIATTR_SPARSE_MMA_MASK
	.align		4
.L_19:
        /*0058*/ 	.byte	0x03, 0x50
        /*005a*/ 	.short	0x0000


	//----- nvinfo : EIATTR_MAXREG_COUNT
	.align		4
        /*005c*/ 	.byte	0x03, 0x1b
        /*005e*/ 	.short	0x00ff


	//----- nvinfo : EIATTR_EXIT_INSTR_OFFSETS
	.align		4
        /*0060*/ 	.byte	0x04, 0x1c
        /*0062*/ 	.short	(.L_21 - .L_20)


	//   ....[0]....
.L_20:
        /*0064*/ 	.word	0x00000870


	//   ....[1]....
        /*0068*/ 	.word	0x00000890


	//----- nvinfo : EIATTR_REQNTID
	.align		4
.L_21:
        /*006c*/ 	.byte	0x04, 0x10
        /*006e*/ 	.short	(.L_23 - .L_22)
.L_22:
        /*0070*/ 	.word	0x00000100
        /*0074*/ 	.word	0x00000001
        /*0078*/ 	.word	0x00000001


	//----- nvinfo : EIATTR_CBANK_PARAM_SIZE
	.align		4
.L_23:
        /*007c*/ 	.byte	0x03, 0x19
        /*007e*/ 	.short	0x0020


	//----- nvinfo : EIATTR_PARAM_CBANK
	.align		4
        /*0080*/ 	.byte	0x04, 0x0a
        /*0082*/ 	.short	(.L_25 - .L_24)
	.align		4
.L_24:
        /*0084*/ 	.word	index@(.nv.constant0.triton_poi_fused_convolution_12)
        /*0088*/ 	.short	0x0210
        /*008a*/ 	.short	0x0020


	//----- nvinfo : EIATTR_SW_WAR
	.align		4
.L_25:
        /*008c*/ 	.byte	0x04, 0x36
        /*008e*/ 	.short	(.L_27 - .L_26)
.L_26:
        /*0090*/ 	.word	0x00000008
.L_27:


//--------------------- .nv.callgraph             --------------------------
	.section	.nv.callgraph,"",@"SHT_CUDA_CALLGRAPH"
	.align	4
	.sectionentsize	8
	.align		4
        /*0000*/ 	.word	0x00000000
	.align		4
        /*0004*/ 	.word	0xffffffff
	.align		4
        /*0008*/ 	.word	0x00000000
	.align		4
        /*000c*/ 	.word	0xfffffffe
	.align		4
        /*0010*/ 	.word	0x00000000
	.align		4
        /*0014*/ 	.word	0xfffffffd
	.align		4
        /*0018*/ 	.word	0x00000000
	.align		4
        /*001c*/ 	.word	0xfffffffc


//--------------------- .text.triton_poi_fused_convolution_12 --------------------------
	.section	.text.triton_poi_fused_convolution_12,"ax",@progbits
	.sectionflags	@"SHF_BARRIERS=1"
	.align	128
        .global         triton_poi_fused_convolution_12
        .type           triton_poi_fused_convolution_12,@function
        .size           triton_poi_fused_convolution_12,(.L_x_1 - triton_poi_fused_convolution_12)
        .other          triton_poi_fused_convolution_12,@"STO_CUDA_ENTRY STV_DEFAULT"
triton_poi_fused_convolution_12:
.text.triton_poi_fused_convolution_12:
[----:B------:R-:W0:Y:S01]  /*0000*/  LDC R1, c[0x0][0x28] ;  /* 0x00000a00ff017b82 */ /* 0x000e220000000800 */
[----:B------:R-:W1:Y:S01]  /*0010*/  S2R R24, SR_TID.X ;  /* 0x0000000000187919 */ /* 0x000e620000002100 */
[----:B------:R-:W2:Y:S01]  /*0020*/  S2R R3, SR_CTAID.X ;  /* 0x0000000000037919 */ /* 0x000ea20000002500 */
[----:B------:R-:W3:Y:S05]  /*0030*/  S2R R21, SR_CTAID.Y ;  /* 0x0000000000157919 */ /* 0x000eea0000002600 */
[----:B------:R-:W4:Y:S08]  /*0040*/  S2UR UR5, SR_CgaCtaId ;  /* 0x00000000000579c3 */ /* 0x000f300000008800 */
[----:B------:R-:W5:Y:S01]  /*0050*/  LDC.64 R22, c[0x0][0x210] ;  /* 0x00008400ff167b82 */ /* 0x000f620000000a00 */
[----:B------:R-:W-:-:S02]  /*0060*/  CS2R R4, SRZ ;  /* 0x0000000000047805 */ /* 0x000fc4000001ff00 */
[----:B------:R-:W-:Y:S01]  /*0070*/  CS2R R6, SRZ ;  /* 0x0000000000067805 */ /* 0x000fe2000001ff00 */
[----:B------:R-:W-:Y:S01]  /*0080*/  ULDC.64 UR6, c[0x0][0x208] ;  /* 0x0000820000067ab9 */ /* 0x000fe20000000a00 */
[----:B-1----:R-:W-:Y:S01]  /*0090*/  SHF.R.U32.HI R20, RZ, 0x4, R24 ;  /* 0x00000004ff147819 */ /* 0x002fe20000011618 */
[----:B------:R-:W-:Y:S02]  /*00a0*/  IMAD.SHL.U32 R2, R24, 0x4, RZ ;  /* 0x0000000418027824 */ /* 0x000fe400078e00ff */
[----:B--2---:R-:W-:Y:S01]  /*00b0*/  IMAD.SHL.U32 R3, R3, 0x40, RZ ;  /* 0x0000004003037824 */ /* 0x004fe200078e00ff */
[----:B------:R-:W-:Y:S01]  /*00c0*/  SGXT.U32 R20, R20, 0x4 ;  /* 0x000000041414781a */ /* 0x000fe20000000000 */
[----:B---3--:R-:W-:-:S03]  /*00d0*/  IMAD.SHL.U32 R11, R21, 0x40, RZ ;  /* 0x00000040150b7824 */ /* 0x008fc600078e00ff */
[----:B------:R-:W-:Y:S02]  /*00e0*/  LOP3.LUT R10, R3, 0x3c, R2, 0xf8, !PT ;  /* 0x0000003c030a7812 */ /* 0x000fe400078ef802 */
[----:B------:R-:W-:Y:S02]  /*00f0*/  LOP3.LUT R0, R11, R20, RZ, 0xfc, !PT ;  /* 0x000000140b007212 */ /* 0x000fe400078efcff */
[----:B------:R-:W-:-:S03]  /*0100*/  ISETP.GE.AND P0, PT, R10, 0x100, PT ;  /* 0x000001000a00780c */ /* 0x000fc60003f06270 */
[----:B------:R-:W-:Y:S02]  /*0110*/  IMAD R9, R0, 0x100, R10 ;  /* 0x0000010000097824 */ /* 0x000fe400078e020a */
[----:B------:R-:W-:Y:S01]  /*0120*/  IMAD.SHL.U32 R0, R24, 0x100, RZ ;  /* 0x0000010018007824 */ /* 0x000fe200078e00ff */
[----:B------:R-:W-:Y:S01]  /*0130*/  UMOV UR4, 0x400 ;  /* 0x0000040000047882 */ /* 0x000fe20000000000 */
[----:B------:R-:W-:Y:S01]  /*0140*/  SHF.R.U32.HI R15, RZ, 0x4, R24 ;  /* 0x00000004ff0f7819 */ /* 0x000fe20000011618 */
[----:B----4-:R-:W-:Y:S01]  /*0150*/  UPRMT UR4, UR5, 0x654, UR4 ;  /* 0x0000065405047896 */ /* 0x010fe20008000004 */
[----:B------:R-:W-:Y:S01]  /*0160*/  LOP3.LUT R17, R11, 0x10, R20, 0xfe, !PT ;  /* 0x000000100b117812 */ /* 0x000fe200078efe14 */
[----:B-----5:R-:W-:Y:S01]  /*0170*/  IMAD.WIDE R8, R9, 0x4, R22 ;  /* 0x0000000409087825 */ /* 0x020fe200078e0216 */
[----:B------:R-:W-:Y:S02]  /*0180*/  LOP3.LUT R0, R0, 0xf00, RZ, 0xc0, !PT ;  /* 0x00000f0000007812 */ /* 0x000fe400078ec0ff */
[----:B------:R-:W-:-:S02]  /*0190*/  LOP3.LUT R27, R11, 0x20, R20, 0xfe, !PT ;  /* 0x000000200b1b7812 */ /* 0x000fc400078efe14 */
[----:B------:R-:W-:Y:S02]  /*01a0*/  SGXT.U32 R15, R15, 0x4 ;  /* 0x000000040f0f781a */ /* 0x000fe40000000000 */
[----:B------:R-:W-:Y:S01]  /*01b0*/  LOP3.LUT R13, R11, 0x30, R20, 0xfe, !PT ;  /* 0x000000300b0d7812 */ /* 0x000fe200078efe14 */
[--C-:B------:R-:W-:Y:S01]  /*01c0*/  IMAD R17, R17, 0x100, R10.reuse ;  /* 0x0000010011117824 */ /* 0x100fe200078e020a */
[C---:B------:R-:W-:Y:S01]  /*01d0*/  LOP3.LUT R12, R0.reuse, 0x40, RZ, 0xfc, !PT ;  /* 0x00000040000c7812 */ /* 0x040fe200078efcff */
[--C-:B------:R-:W-:Y:S01]  /*01e0*/  IMAD R27, R27, 0x100, R10.reuse ;  /* 0x000001001b1b7824 */ /* 0x100fe200078e020a */
[C---:B------:R-:W-:Y:S01]  /*01f0*/  LOP3.LUT R28, R0.reuse, R15, RZ, 0xfc, !PT ;  /* 0x0000000f001c7212 */ /* 0x040fe200078efcff */
[----:B------:R1:W2:Y:S01]  /*0200*/  @!P0 LDG.E.EL.128 R4, desc[UR6][R8.64] ;  /* 0x0000000608048981 */ /* 0x0002a2000c2e1d00 */
[C---:B------:R-:W-:Y:S01]  /*0210*/  LEA.HI R25, R0.reuse, UR4, RZ, 0x1e ;  /* 0x0000000400197c11 */ /* 0x040fe2000f8ff0ff */
[----:B------:R-:W-:Y:S01]  /*0220*/  IMAD R13, R13, 0x100, R10 ;  /* 0x000001000d0d7824 */ /* 0x000fe200078e020a */
[C---:B------:R-:W-:Y:S01]  /*0230*/  LOP3.LUT R14, R0.reuse, 0x80, RZ, 0xfc, !PT ;  /* 0x00000080000e7812 */ /* 0x040fe200078efcff */
[----:B------:R-:W-:Y:S01]  /*0240*/  IMAD.WIDE R16, R17, 0x4, R22 ;  /* 0x0000000411107825 */ /* 0x000fe200078e0216 */
[----:B------:R-:W-:-:S02]  /*0250*/  LOP3.LUT R0, R0, 0xc0, RZ, 0xfc, !PT ;  /* 0x000000c000007812 */ /* 0x000fc400078efcff */
[----:B------:R-:W-:Y:S01]  /*0260*/  LEA.HI R15, R12, UR4, RZ, 0x1e ;  /* 0x000000040c0f7c11 */ /* 0x000fe2000f8ff0ff */
[--C-:B------:R-:W-:Y:S01]  /*0270*/  IMAD.WIDE R26, R27, 0x4, R22.reuse ;  /* 0x000000041b1a7825 */ /* 0x100fe200078e0216 */
[----:B------:R-:W-:Y:S02]  /*0280*/  LOP3.LUT R2, R11, 0x3c, R2, 0xf8, !PT ;  /* 0x0000003c0b027812 */ /* 0x000fe400078ef802 */
[----:B-1----:R-:W-:Y:S02]  /*0290*/  CS2R R8, SRZ ;  /* 0x0000000000087805 */ /* 0x002fe4000001ff00 */
[----:B------:R-:W-:Y:S02]  /*02a0*/  CS2R R10, SRZ ;  /* 0x00000000000a7805 */ /* 0x000fe4000001ff00 */
[----:B------:R-:W-:Y:S01]  /*02b0*/  LEA.HI R29, R14, UR4, RZ, 0x1e ;  /* 0x000000040e1d7c11 */ /* 0x000fe2000f8ff0ff */
[----:B------:R-:W-:Y:S01]  /*02c0*/  IMAD.WIDE R22, R13, 0x4, R22 ;  /* 0x000000040d167825 */ /* 0x000fe200078e0216 */
[----:B------:R-:W-:-:S02]  /*02d0*/  LEA.HI R19, R0, UR4, RZ, 0x1e ;  /* 0x0000000400137c11 */ /* 0x000fc4000f8ff0ff */
[----:B------:R-:W-:Y:S01]  /*02e0*/  CS2R R12, SRZ ;  /* 0x00000000000c7805 */ /* 0x000fe2000001ff00 */
[C---:B------:R-:W-:Y:S01]  /*02f0*/  IMAD R0, R28.reuse, 0x4, R15 ;  /* 0x000000041c007824 */ /* 0x040fe200078e020f */
[----:B------:R-:W-:Y:S01]  /*0300*/  CS2R R14, SRZ ;  /* 0x00000000000e7805 */ /* 0x000fe2000001ff00 */
[C---:B------:R-:W-:Y:S01]  /*0310*/  IMAD R25, R28.reuse, 0x4, R25 ;  /* 0x000000041c197824 */ /* 0x040fe200078e0219 */
[----:B------:R1:W3:Y:S01]  /*0320*/  @!P0 LDG.E.EL.128 R8, desc[UR6][R16.64] ;  /* 0x0000000610088981 */ /* 0x0002e2000c2e1d00 */
[C---:B------:R-:W-:Y:S02]  /*0330*/  IMAD R29, R28.reuse, 0x4, R29 ;  /* 0x000000041c1d7824 */ /* 0x040fe400078e021d */
[----:B------:R-:W-:Y:S01]  /*0340*/  IMAD R28, R28, 0x4, R19 ;  /* 0x000000041c1c7824 */ /* 0x000fe200078e0213 */
[----:B------:R-:W-:Y:S01]  /*0350*/  CS2R R18, SRZ ;  /* 0x0000000000127805 */ /* 0x000fe2000001ff00 */
[----:B------:R-:W4:Y:S01]  /*0360*/  @!P0 LDG.E.EL.128 R12, desc[UR6][R26.64] ;  /* 0x000000061a0c8981 */ /* 0x000f22000c2e1d00 */
[----:B-1----:R-:W-:-:S06]  /*0370*/  CS2R R16, SRZ ;  /* 0x0000000000107805 */ /* 0x002fcc000001ff00 */
[----:B------:R1:W5:Y:S02]  /*0380*/  @!P0 LDG.E.EL.128 R16, desc[UR6][R22.64] ;  /* 0x0000000616108981 */ /* 0x000364000c2e1d00 */
[----:B-1----:R-:W1:Y:S01]  /*0390*/  S2R R22, SR_TID.X ;  /* 0x0000000000167919 */ /* 0x002e620000002100 */
[----:B------:R-:W-:Y:S02]  /*03a0*/  LOP3.LUT R24, R24, 0xf0, RZ, 0xc0, !PT ;  /* 0x000000f018187812 */ /* 0x000fe400078ec0ff */
[----:B------:R-:W-:Y:S01]  /*03b0*/  SHF.R.S32.HI R21, RZ, 0x19, R21 ;  /* 0x00000019ff157819 */ /* 0x000fe20000011415 */
[----:B-1----:R-:W-:Y:S01]  /*03c0*/  IMAD.SHL.U32 R22, R22, 0x4, RZ ;  /* 0x0000000416167824 */ /* 0x002fe200078e00ff */
[----:B------:R-:W-:-:S04]  /*03d0*/  LOP3.LUT R27, R3, R20, RZ, 0xfc, !PT ;  /* 0x00000014031b7212 */ /* 0x000fc800078efcff */
[----:B------:R-:W-:Y:S01]  /*03e0*/  ISETP.GE.AND P0, PT, R27, 0x100, PT ;  /* 0x000001001b00780c */ /* 0x000fe20003f06270 */
[----:B--2---:R-:W-:Y:S04]  /*03f0*/  STS [R25], R4 ;  /* 0x0000000419007388 */ /* 0x004fe80000000800 */
[----:B------:R1:W-:Y:S04]  /*0400*/  STS [R0+0x100], R5 ;  /* 0x0001000500007388 */ /* 0x0003e80000000800 */
[----:B------:R-:W-:Y:S04]  /*0410*/  STS [R29+0x200], R6 ;  /* 0x000200061d007388 */ /* 0x000fe80000000800 */
[----:B------:R-:W-:Y:S04]  /*0420*/  STS [R28+0x300], R7 ;  /* 0x000300071c007388 */ /* 0x000fe80000000800 */
[----:B---3--:R-:W-:Y:S04]  /*0430*/  STS [R25+0x40], R8 ;  /* 0x0000400819007388 */ /* 0x008fe80000000800 */
[----:B------:R-:W-:Y:S04]  /*0440*/  STS [R0+0x140], R9 ;  /* 0x0001400900007388 */ /* 0x000fe80000000800 */
[----:B------:R-:W-:Y:S04]  /*0450*/  STS [R29+0x240], R10 ;  /* 0x0002400a1d007388 */ /* 0x000fe80000000800 */
[----:B------:R-:W-:Y:S04]  /*0460*/  STS [R28+0x340], R11 ;  /* 0x0003400b1c007388 */ /* 0x000fe80000000800 */
[----:B----4-:R-:W-:Y:S04]  /*0470*/  STS [R25+0x80], R12 ;  /* 0x0000800c19007388 */ /* 0x010fe80000000800 */
[----:B------:R-:W-:Y:S04]  /*0480*/  STS [R0+0x180], R13 ;  /* 0x0001800d00007388 */ /* 0x000fe80000000800 */
[----:B------:R-:W-:Y:S04]  /*0490*/  STS [R29+0x280], R14 ;  /* 0x0002800e1d007388 */ /* 0x000fe80000000800 */
[----:B------:R-:W-:Y:S04]  /*04a0*/  STS [R28+0x380], R15 ;  /* 0x0003800f1c007388 */ /* 0x000fe80000000800 */
[----:B-----5:R-:W-:Y:S04]  /*04b0*/  STS [R25+0xc0], R16 ;  /* 0x0000c01019007388 */ /* 0x020fe80000000800 */
[----:B------:R2:W-:Y:S04]  /*04c0*/  STS [R0+0x1c0], R17 ;  /* 0x0001c01100007388 */ /* 0x0005e80000000800 */
[----:B------:R-:W-:Y:S01]  /*04d0*/  STS [R29+0x2c0], R18 ;  /* 0x0002c0121d007388 */ /* 0x000fe20000000800 */
[----:B-1----:R-:W-:-:S03]  /*04e0*/  VIADD R5, R24, UR4 ;  /* 0x0000000418057c36 */ /* 0x002fc60008000000 */
[----:B------:R1:W-:Y:S01]  /*04f0*/  STS [R28+0x3c0], R19 ;  /* 0x0003c0131c007388 */ /* 0x0003e20000000800 */
[----:B------:R-:W-:Y:S02]  /*0500*/  LOP3.LUT R24, R22, 0x3fc, RZ, 0xc0, !PT ;  /* 0x000003fc16187812 */ /* 0x000fe400078ec0ff */
[----:B------:R-:W1:Y:S02]  /*0510*/  LDC.64 R22, c[0x0][0x218] ;  /* 0x00008600ff167b82 */ /* 0x000e640000000a00 */
[C---:B------:R-:W-:Y:S02]  /*0520*/  LOP3.LUT R4, R24.reuse, 0x400, RZ, 0xfc, !PT ;  /* 0x0000040018047812 */ /* 0x040fe400078efcff */
[C---:B--2---:R-:W-:Y:S02]  /*0530*/  LOP3.LUT R0, R24.reuse, 0x800, RZ, 0xfc, !PT ;  /* 0x0000080018007812 */ /* 0x044fe400078efcff */
[C---:B------:R-:W-:Y:S01]  /*0540*/  LOP3.LUT R7, R24.reuse, 0xc00, RZ, 0xfc, !PT ;  /* 0x00000c0018077812 */ /* 0x040fe200078efcff */
[----:B------:R-:W-:Y:S01]  /*0550*/  IMAD R8, R24, 0x4, R5 ;  /* 0x0000000418087824 */ /* 0x000fe200078e0205 */
[----:B------:R-:W-:Y:S01]  /*0560*/  BAR.SYNC.DEFER_BLOCKING 0x0 ;  /* 0x0000000000007b1d */ /* 0x000fe20000010000 */
[----:B------:R-:W-:-:S02]  /*0570*/  SHF.R.U32.HI R4, RZ, 0x2, R4 ;  /* 0x00000002ff047819 */ /* 0x000fc40000011604 */
[----:B------:R-:W-:Y:S02]  /*0580*/  SHF.R.U32.HI R6, RZ, 0x2, R0 ;  /* 0x00000002ff067819 */ /* 0x000fe40000011600 */
[----:B------:R-:W-:Y:S02]  /*0590*/  SGXT R5, R21, 0x1 ;  /* 0x000000011505781a */ /* 0x000fe40000000200 */
[----:B------:R-:W-:Y:S02]  /*05a0*/  SHF.R.U32.HI R12, RZ, 0x2, R7 ;  /* 0x00000002ff0c7819 */ /* 0x000fe40000011607 */
[----:B------:R-:W-:Y:S02]  /*05b0*/  LOP3.LUT R4, R4, 0x1f0, RZ, 0xc0, !PT ;  /* 0x000001f004047812 */ /* 0x000fe400078ec0ff */
[----:B------:R-:W-:Y:S02]  /*05c0*/  LOP3.LUT R6, R6, 0x2f0, RZ, 0xc0, !PT ;  /* 0x000002f006067812 */ /* 0x000fe400078ec0ff */
[----:B------:R-:W-:-:S02]  /*05d0*/  LEA.HI R5, R5, R2, RZ, 0x8 ;  /* 0x0000000205057211 */ /* 0x000fc400078f40ff */
[----:B------:R-:W-:Y:S01]  /*05e0*/  LOP3.LUT R12, R12, 0x3f0, RZ, 0xc0, !PT ;  /* 0x000003f00c0c7812 */ /* 0x000fe200078ec0ff */
[----:B------:R-:W-:Y:S02]  /*05f0*/  VIADD R7, R4, UR4 ;  /* 0x0000000404077c36 */ /* 0x000fe40008000000 */
[----:B------:R-:W-:Y:S02]  /*0600*/  VIADD R15, R6, UR4 ;  /* 0x00000004060f7c36 */ /* 0x000fe40008000000 */
[C---:B------:R-:W-:Y:S02]  /*0610*/  IMAD.SHL.U32 R0, R5.reuse, 0x100, RZ ;  /* 0x0000010005007824 */ /* 0x040fe400078e00ff */
[----:B------:R-:W-:Y:S01]  /*0620*/  VIADD R17, R12, UR4 ;  /* 0x000000040c117c36 */ /* 0x000fe20008000000 */
[----:B------:R-:W2:Y:S01]  /*0630*/  LDS.128 R8, [R8] ;  /* 0x0000000008087984 */ /* 0x000ea20000000c00 */
[C---:B------:R-:W-:Y:S01]  /*0640*/  IMAD R7, R24.reuse, 0x4, R7 ;  /* 0x0000000418077824 */ /* 0x040fe200078e0207 */
[----:B------:R-:W-:Y:S01]  /*0650*/  LOP3.LUT R13, R5, 0xffffff00, RZ, 0xc0, !PT ;  /* 0xffffff00050d7812 */ /* 0x000fe200078ec0ff */
[----:B------:R-:W-:Y:S01]  /*0660*/  IMAD R16, R24, 0x4, R15 ;  /* 0x0000000418107824 */ /* 0x000fe200078e020f */
[----:B------:R-:W-:Y:S01]  /*0670*/  LOP3.LUT R0, R0, 0xffff0000, RZ, 0xc0, !PT ;  /* 0xffff000000007812 */ /* 0x000fe200078ec0ff */
[----:B------:R-:W-:-:S02]  /*0680*/  IMAD R12, R24, 0x4, R17 ;  /* 0x00000004180c7824 */ /* 0x000fc400078e0211 */
[----:B------:R-:W3:Y:S01]  /*0690*/  LDS.128 R4, [R7+0x1000] ;  /* 0x0010000007047984 */ /* 0x000ee20000000c00 */
[----:B------:R-:W-:-:S03]  /*06a0*/  IADD3 R24, R0, R2, -R13 ;  /* 0x0000000200187210 */ /* 0x000fc60007ffe80d */
[----:B------:R-:W4:Y:S04]  /*06b0*/  LDS.128 R16, [R16+0x2000] ;  /* 0x0020000010107984 */ /* 0x000f280000000c00 */
[----:B------:R-:W5:Y:S01]  /*06c0*/  LDS.128 R12, [R12+0x3000] ;  /* 0x003000000c0c7984 */ /* 0x000f620000000c00 */
[----:B------:R-:W-:Y:S02]  /*06d0*/  LOP3.LUT R25, R3, 0x10, R20, 0xfe, !PT ;  /* 0x0000001003197812 */ /* 0x000fe400078efe14 */
[----:B------:R-:W-:Y:S02]  /*06e0*/  LOP3.LUT R2, R3, 0x20, R20, 0xfe, !PT ;  /* 0x0000002003027812 */ /* 0x000fe400078efe14 */
[----:B------:R-:W-:Y:S02]  /*06f0*/  LOP3.LUT R3, R3, 0x30, R20, 0xfe, !PT ;  /* 0x0000003003037812 */ /* 0x000fe400078efe14 */
[----:B------:R-:W3:Y:S01]  /*0700*/  LDC.64 R20, c[0x0][0x220] ;  /* 0x00008800ff147b82 */ /* 0x000ee20000000a00 */
[----:B------:R-:W-:Y:S01]  /*0710*/  IMAD R27, R27, 0x100, R24 ;  /* 0x000001001b1b7824 */ /* 0x000fe200078e0218 */
[----:B------:R-:W-:-:S02]  /*0720*/  ISETP.GE.AND P1, PT, R25, 0x100, PT ;  /* 0x000001001900780c */ /* 0x000fc40003f26270 */
[----:B------:R-:W-:Y:S01]  /*0730*/  ISETP.GE.AND P2, PT, R2, 0x100, PT ;  /* 0x000001000200780c */ /* 0x000fe20003f46270 */
[----:B-1----:R-:W-:Y:S01]  /*0740*/  IMAD.WIDE R28, R27, 0x4, R22 ;  /* 0x000000041b1c7825 */ /* 0x002fe200078e0216 */
[----:B------:R-:W-:-:S03]  /*0750*/  ISETP.GE.AND P3, PT, R3, 0x100, PT ;  /* 0x000001000300780c */ /* 0x000fc60003f66270 */
[--C-:B------:R-:W-:Y:S02]  /*0760*/  IMAD R0, R25, 0x100, R24.reuse ;  /* 0x0000010019007824 */ /* 0x100fe400078e0218 */
[--C-:B------:R-:W-:Y:S02]  /*0770*/  IMAD R2, R2, 0x100, R24.reuse ;  /* 0x0000010002027824 */ /* 0x100fe400078e0218 */
[----:B------:R-:W-:Y:S02]  /*0780*/  IMAD R3, R3, 0x100, R24 ;  /* 0x0000010003037824 */ /* 0x000fe400078e0218 */
[----:B------:R-:W-:Y:S01]  /*0790*/  IMAD.WIDE R24, R2, 0x4, R22 ;  /* 0x0000000402187825 */ /* 0x000fe200078e0216 */
[----:B--2---:R1:W-:Y:S03]  /*07a0*/  @!P0 STG.E.128 desc[UR6][R28.64], R8 ;  /* 0x000000081c008986 */ /* 0x0043e6000c101d06 */
[----:B0--3--:R-:W-:-:S04]  /*07b0*/  IMAD.WIDE R26, R27, 0x4, R20 ;  /* 0x000000041b1a7825 */ /* 0x009fc800078e0214 */
[----:B-1----:R-:W-:-:S04]  /*07c0*/  IMAD.WIDE R28, R0, 0x4, R22 ;  /* 0x00000004001c7825 */ /* 0x002fc800078e0216 */
[----:B------:R-:W-:Y:S01]  /*07d0*/  IMAD.WIDE R22, R3, 0x4, R22 ;  /* 0x0000000403167825 */ /* 0x000fe200078e0216 */
[----:B------:R-:W-:Y:S04]  /*07e0*/  @!P1 STG.E.128 desc[UR6][R28.64], R4 ;  /* 0x000000041c009986 */ /* 0x000fe8000c101d06 */
[----:B----4-:R0:W-:Y:S04]  /*07f0*/  @!P2 STG.E.128 desc[UR6][R24.64], R16 ;  /* 0x000000101800a986 */ /* 0x0101e8000c101d06 */
[----:B-----5:R1:W-:Y:S04]  /*0800*/  @!P3 STG.E.128 desc[UR6][R22.64], R12 ;  /* 0x0000000c1600b986 */ /* 0x0203e8000c101d06 */
[----:B------:R2:W-:Y:S01]  /*0810*/  @!P0 STG.E.128 desc[UR6][R26.64], R8 ;  /* 0x000000081a008986 */ /* 0x0005e2000c101d06 */
[----:B0-----:R-:W-:-:S04]  /*0820*/  IMAD.WIDE R24, R2, 0x4, R20 ;  /* 0x0000000402187825 */ /* 0x001fc800078e0214 */
[----:B-1----:R-:W-:-:S05]  /*0830*/  IMAD.WIDE R22, R0, 0x4, R20 ;  /* 0x0000000400167825 */ /* 0x002fca00078e0214 */
[----:B------:R2:W-:Y:S01]  /*0840*/  @!P1 STG.E.128 desc[UR6][R22.64], R4 ;  /* 0x0000000416009986 */ /* 0x0005e2000c101d06 */
[----:B------:R-:W-:-:S03]  /*0850*/  IMAD.WIDE R20, R3, 0x4, R20 ;  /* 0x0000000403147825 */ /* 0x000fc600078e0214 */
[----:B------:R2:W-:Y:S01]  /*0860*/  @!P2 STG.E.128 desc[UR6][R24.64], R16 ;  /* 0x000000101800a986 */ /* 0x0005e2000c101d06 */
[----:B------:R-:W-:Y:S05]  /*0870*/  @P3 EXIT ;  /* 0x000000000000394d */ /* 0x000fea0003800000 */
[----:B------:R-:W-:Y:S01]  /*0880*/  STG.E.128 desc[UR6][R20.64], R12 ;  /* 0x0000000c14007986 */ /* 0x000fe2000c101d06 */
[----:B------:R-:W-:Y:S05]  /*0890*/  EXIT ;  /* 0x000000000000794d */ /* 0x000fea0003800000 */
.L_x_0:
[----:B------:R-:W-:-:S00]  /*08a0*/  BRA `(.L_x_0) ;  /* 0xfffffffc00fc7947 */ /* 0x000fc0000383ffff */
[----:B------:R-:W-:-:S00]  /*08b0*/  NOP ;  /* 0x0000000000007918 */ /* 0x000fc00000000000 */
        /* <DEDUP_REMOVED lines=12> */
.L_x_1:


//--------------------- .nv.shared.triton_poi_fused_convolution_12 --------------------------
	.section	.nv.shared.triton_poi_fused_convolution_12,"aw",@nobits
	.sectionflags	@""
	.align	16
	.zero		1024


//--------------------- .nv.constant0.triton_poi_fused_convolution_12 --------------------------
	.section	.nv.constant0.triton_poi_fused_convolution_12,"a",@progbits
	.sectionflags	@""
	.align	4
.nv.constant0.triton_poi_fused_convolution_12:
	.zero		560
